	.headerflags	@"EF_CUDA_TEXMODE_UNIFIED EF_CUDA_64BIT_ADDRESS EF_CUDA_ACCELERATORS EF_CUDA_SM90 EF_CUDA_VIRTUAL_SM(EF_CUDA_SM90)"
	.elftype	@"ET_EXEC"


//--------------------- .nv.info                  --------------------------
	.section	.nv.info,"",@"SHT_CUDA_INFO"
	.align	4


	//----- nvinfo : EIATTR_REGCOUNT
	.align		4
        /*0000*/ 	.byte	0x04, 0x2f
        /*0002*/ 	.short	(.L_1 - .L_0)
	.align		4
.L_0:
        /*0004*/ 	.word	index@(triton_poi_fused_div_4)
        /*0008*/ 	.word	0x0000000e


	//----- nvinfo : EIATTR_MIN_STACK_SIZE
	.align		4
.L_1:
        /*000c*/ 	.byte	0x04, 0x12
        /*000e*/ 	.short	(.L_3 - .L_2)
	.align		4
.L_2:
        /*0010*/ 	.word	index@(triton_poi_fused_div_4)
        /*0014*/ 	.word	0x00000000


	//----- nvinfo : EIATTR_FRAME_SIZE
	.align		4
.L_3:
        /*0018*/ 	.byte	0x04, 0x11
        /*001a*/ 	.short	(.L_5 - .L_4)
	.align		4
.L_4:
        /*001c*/ 	.word	index@(triton_poi_fused_div_4)
        /*0020*/ 	.word	0x00000000


	//----- nvinfo : EIATTR_MIN_STACK_SIZE
	.align		4
.L_5:
        /*0024*/ 	.byte	0x04, 0x12
        /*0026*/ 	.short	(.L_7 - .L_6)
	.align		4
.L_6:
        /*0028*/ 	.word	index@(triton_poi_fused_div_4)
        /*002c*/ 	.word	0x00000000
.L_7:


//--------------------- .nv.info.triton_poi_fused_div_4 --------------------------
	.section	.nv.info.triton_poi_fused_div_4,"",@"SHT_CUDA_INFO"
	.sectionflags	@""
	.align	4


	//----- nvinfo : EIATTR_CUDA_API_VERSION
	.align		4
        /*0000*/ 	.byte	0x04, 0x37
        /*0002*/ 	.short	(.L_9 - .L_8)
.L_8:
        /*0004*/ 	.word	0x0000007c


	//----- nvinfo : EIATTR_KPARAM_INFO
	.align		4
.L_9:
        /*0008*/ 	.byte	0x04, 0x17
        /*000a*/ 	.short	(.L_11 - .L_10)
.L_10:
        /*000c*/ 	.word	0x00000000
        /*0010*/ 	.short	0x0003
        /*0012*/ 	.short	0x0018
        /*0014*/ 	.byte	0x00, 0xf0, 0x11, 0x00


	//----- nvinfo : EIATTR_KPARAM_INFO
	.align		4
.L_11:
        /*0018*/ 	.byte	0x04, 0x17
        /*001a*/ 	.short	(.L_13 - .L_12)
.L_12:
        /*001c*/ 	.word	0x00000000
        /*0020*/ 	.short	0x0002
        /*0022*/ 	.short	0x0010
        /*0024*/ 	.byte	0x00, 0xf4, 0x21, 0x00


	//----- nvinfo : EIATTR_KPARAM_INFO
	.align		4
.L_13:
        /*0028*/ 	.byte	0x04, 0x17
        /*002a*/ 	.short	(.L_15 - .L_14)
.L_14:
        /*002c*/ 	.word	0x00000000
        /*0030*/ 	.short	0x0001
        /*0032*/ 	.short	0x0008
        /*0034*/ 	.byte	0x00, 0xf4, 0x21, 0x00


	//----- nvinfo : EIATTR_KPARAM_INFO
	.align		4
.L_15:
        /*0038*/ 	.byte	0x04, 0x17
        /*003a*/ 	.short	(.L_17 - .L_16)
.L_16:
        /*003c*/ 	.word	0x00000000
        /*0040*/ 	.short	0x0000
        /*0042*/ 	.short	0x0000
        /*0044*/ 	.byte	0x00, 0xf4, 0x21, 0x00


	//----- nvinfo : EIATTR_SPARSE_MMA_MASK
	.align		4
.L_17:
        /*0048*/ 	.byte	0x03, 0x50
        /*004a*/ 	.short	0x0000


	//----- nvinfo : EIATTR_MAXREG_COUNT
	.align		4
        /*004c*/ 	.byte	0x03, 0x1b
        /*004e*/ 	.short	0x00ff


	//----- nvinfo : EIATTR_EXIT_INSTR_OFFSETS
	.align		4
        /*0050*/ 	.byte	0x04, 0x1c
        /*0052*/ 	.short	(.L_19 - .L_18)


	//   ....[0]....
.L_18:
        /*0054*/ 	.word	0x00000170


	//   ....[1]....
        /*0058*/ 	.word	0x00000190


	//----- nvinfo : EIATTR_REQNTID
	.align		4
.L_19:
        /*005c*/ 	.byte	0x04, 0x10
        /*005e*/ 	.short	(.L_21 - .L_20)
.L_20:
        /*0060*/ 	.word	0x00000080
        /*0064*/ 	.word	0x00000001
        /*0068*/ 	.word	0x00000001


	//----- nvinfo : EIATTR_CBANK_PARAM_SIZE
	.align		4
.L_21:
        /*006c*/ 	.byte	0x03, 0x19
        /*006e*/ 	.short	0x001c


	//----- nvinfo : EIATTR_PARAM_CBANK
	.align		4
        /*0070*/ 	.byte	0x04, 0x0a
        /*0072*/ 	.short	(.L_23 - .L_22)
	.align		4
.L_22:
        /*0074*/ 	.word	index@(.nv.constant0.triton_poi_fused_div_4)
        /*0078*/ 	.short	0x0210
        /*007a*/ 	.short	0x001c


	//----- nvinfo : EIATTR_SW_WAR
	.align		4
.L_23:
        /*007c*/ 	.byte	0x04, 0x36
        /*007e*/ 	.short	(.L_25 - .L_24)
.L_24:
        /*0080*/ 	.word	0x00000008
.L_25:


//--------------------- .nv.callgraph             --------------------------
	.section	.nv.callgraph,"",@"SHT_CUDA_CALLGRAPH"
	.align	4
	.sectionentsize	8
	.align		4
        /*0000*/ 	.word	0x00000000
	.align		4
        /*0004*/ 	.word	0xffffffff
	.align		4
        /*0008*/ 	.word	0x00000000
	.align		4
        /*000c*/ 	.word	0xfffffffe
	.align		4
        /*0010*/ 	.word	0x00000000
	.align		4
        /*0014*/ 	.word	0xfffffffd
	.align		4
        /*0018*/ 	.word	0x00000000
	.align		4
        /*001c*/ 	.word	0xfffffffc


//--------------------- .text.triton_poi_fused_div_4 --------------------------
	.section	.text.triton_poi_fused_div_4,"ax",@progbits
	.align	128
        .global         triton_poi_fused_div_4
        .type           triton_poi_fused_div_4,@function
        .size           triton_poi_fused_div_4,(.L_x_1 - triton_poi_fused_div_4)
        .other          triton_poi_fused_div_4,@"STO_CUDA_ENTRY STV_DEFAULT"
triton_poi_fused_div_4:
.text.triton_poi_fused_div_4:
[----:B------:R-:W0:Y:S02]  /*0000*/  LDC R1, c[0x0][0x28] ;  /* 0x00000a00ff017b82 */ /* 0x000e240000000800 */
[----:B------:R-:W1:Y:S01]  /*0010*/  LDC.64 R4, c[0x0][0x218] ;  /* 0x00008600ff047b82 */ /* 0x000e620000000a00 */
[----:B------:R-:W2:Y:S01]  /*0020*/  S2R R0, SR_TID.X ;  /* 0x0000000000007919 */ /* 0x000ea20000002100 */
[----:B------:R-:W-:Y:S01]  /*0030*/  ULDC.64 UR4, c[0x0][0x208] ;  /* 0x0000820000047ab9 */ /* 0x000fe20000000a00 */
[----:B------:R-:W3:Y:S05]  /*0040*/  S2R R9, SR_CTAID.X ;  /* 0x0000000000097919 */ /* 0x000eea0000002500 */
[----:B------:R-:W4:Y:S01]  /*0050*/  LDC.64 R2, c[0x0][0x210] ;  /* 0x00008400ff027b82 */ /* 0x000f220000000a00 */
[----:B------:R-:W-:-:S07]  /*0060*/  HFMA2.MMA R11, -RZ, RZ, 0, 0 ;  /* 0x00000000ff0b7435 */ /* 0x000fce00000001ff */
[----:B------:R-:W5:Y:S01]  /*0070*/  LDC.64 R6, c[0x0][0x220] ;  /* 0x00008800ff067b82 */ /* 0x000f620000000a00 */
[----:B-1----:R5:W5:Y:S01]  /*0080*/  LDG.E R8, desc[UR4][R4.64] ;  /* 0x0000000404087981 */ /* 0x002b62000c1e1900 */
[----:B--2---:R-:W-:-:S04]  /*0090*/  LOP3.LUT R0, R0, 0x7f, RZ, 0xc0, !PT ;  /* 0x0000007f00007812 */ /* 0x004fc800078ec0ff */
[----:B---3--:R-:W-:-:S04]  /*00a0*/  LEA R9, R9, R0, 0x7 ;  /* 0x0000000009097211 */ /* 0x008fc800078e38ff */
[C---:B------:R-:W-:Y:S01]  /*00b0*/  ISETP.GE.AND P2, PT, R9.reuse, 0x90, PT ;  /* 0x000000900900780c */ /* 0x040fe20003f46270 */
[----:B----4-:R-:W-:-:S12]  /*00c0*/  IMAD.WIDE R2, R9, 0x4, R2 ;  /* 0x0000000409027825 */ /* 0x010fd800078e0202 */
[----:B------:R-:W2:Y:S01]  /*00d0*/  @!P2 LDG.E R11, desc[UR4][R2.64] ;  /* 0x00000004020ba981 */ /* 0x000ea2000c1e1900 */
[----:B-----5:R-:W-:Y:S01]  /*00e0*/  IMAD.WIDE R4, R9, 0x4, R6 ;  /* 0x0000000409047825 */ /* 0x020fe200078e0206 */
[C---:B------:R-:W-:Y:S02]  /*00f0*/  FSETP.GT.AND P0, PT, |R8|.reuse, 8.50705917302346158658e+37, PT ;  /* 0x7e8000000800780b */ /* 0x040fe40003f04200 */
[----:B------:R-:W-:-:S11]  /*0100*/  FSETP.GEU.AND P1, PT, |R8|, 1.175494350822287508e-38, PT ;  /* 0x008000000800780b */ /* 0x000fd60003f2e200 */
[----:B------:R-:W-:-:S04]  /*0110*/  @P0 FMUL R8, R8, 0.25 ;  /* 0x3e80000008080820 */ /* 0x000fc80000400000 */
[----:B------:R-:W-:-:S06]  /*0120*/  @!P1 FMUL R8, R8, 16777216 ;  /* 0x4b80000008089820 */ /* 0x000fcc0000400000 */
[----:B------:R-:W1:Y:S01]  /*0130*/  MUFU.RCP R8, R8 ;  /* 0x0000000800087308 */ /* 0x000e620000001000 */
[----:B--2---:R-:W-:-:S04]  /*0140*/  @P0 FMUL R11, R11, 0.25 ;  /* 0x3e8000000b0b0820 */ /* 0x004fc80000400000 */
[----:B------:R-:W-:-:S04]  /*0150*/  @!P1 FMUL R11, R11, 16777216 ;  /* 0x4b8000000b0b9820 */ /* 0x000fc80000400000 */
[----:B-1----:R-:W-:Y:S01]  /*0160*/  FMUL R11, R8, R11 ;  /* 0x0000000b080b7220 */ /* 0x002fe20000400000 */
[----:B------:R-:W-:Y:S06]  /*0170*/  @P2 EXIT ;  /* 0x000000000000294d */ /* 0x000fec0003800000 */
[----:B------:R-:W-:Y:S01]  /*0180*/  STG.E desc[UR4][R4.64], R11 ;  /* 0x0000000b04007986 */ /* 0x000fe2000c101904 */
[----:B------:R-:W-:Y:S05]  /*0190*/  EXIT ;  /* 0x000000000000794d */ /* 0x000fea0003800000 */
.L_x_0:
[----:B------:R-:W-:-:S00]  /*01a0*/  BRA `(.L_x_0) ;  /* 0xfffffffc00fc7947 */ /* 0x000fc0000383ffff */
[----:B------:R-:W-:-:S00]  /*01b0*/  NOP ;  /* 0x0000000000007918 */ /* 0x000fc00000000000 */
        /* <DEDUP_REMOVED lines=12> */
.L_x_1:


//--------------------- .nv.constant0.triton_poi_fused_div_4 --------------------------
	.section	.nv.constant0.triton_poi_fused_div_4,"a",@progbits
	.sectionflags	@""
	.align	4
.nv.constant0.triton_poi_fused_div_4:
	.zero		556
